	.headerflags	@"EF_CUDA_TEXMODE_UNIFIED EF_CUDA_64BIT_ADDRESS EF_CUDA_ACCELERATORS EF_CUDA_SM90 EF_CUDA_VIRTUAL_SM(EF_CUDA_SM90)"
	.elftype	@"ET_EXEC"


//--------------------- .nv.info                  --------------------------
	.section	.nv.info,"",@"SHT_CUDA_INFO"
	.align	4


	//----- nvinfo : EIATTR_REGCOUNT
	.align		4
        /*0000*/ 	.byte	0x04, 0x2f
        /*0002*/ 	.short	(.L_2 - .L_1)
	.align		4
.L_1:
        /*0004*/ 	.word	index@(triton_poi_fused_clone_27)
        /*0008*/ 	.word	0x00000020


	//----- nvinfo : EIATTR_MIN_STACK_SIZE
	.align		4
.L_2:
        /*000c*/ 	.byte	0x04, 0x12
        /*000e*/ 	.short	(.L_4 - .L_3)
	.align		4
.L_3:
        /*0010*/ 	.word	index@(triton_poi_fused_clone_27)
        /*0014*/ 	.word	0x00000000


	//----- nvinfo : EIATTR_FRAME_SIZE
	.align		4
.L_4:
        /*0018*/ 	.byte	0x04, 0x11
        /*001a*/ 	.short	(.L_6 - .L_5)
	.align		4
.L_5:
        /*001c*/ 	.word	index@(triton_poi_fused_clone_27)
        /*0020*/ 	.word	0x00000000


	//----- nvinfo : EIATTR_MIN_STACK_SIZE
	.align		4
.L_6:
        /*0024*/ 	.byte	0x04, 0x12
        /*0026*/ 	.short	(.L_8 - .L_7)
	.align		4
.L_7:
        /*0028*/ 	.word	index@(triton_poi_fused_clone_27)
        /*002c*/ 	.word	0x00000000
.L_8:


//--------------------- .nv.info.triton_poi_fused_clone_27 --------------------------
	.section	.nv.info.triton_poi_fused_clone_27,"",@"SHT_CUDA_INFO"
	.sectionflags	@""
	.align	4


	//----- nvinfo : EIATTR_CUDA_API_VERSION
	.align		4
        /*0000*/ 	.byte	0x04, 0x37
        /*0002*/ 	.short	(.L_10 - .L_9)
.L_9:
        /*0004*/ 	.word	0x0000007c


	//----- nvinfo : EIATTR_KPARAM_INFO
	.align		4
.L_10:
        /*0008*/ 	.byte	0x04, 0x17
        /*000a*/ 	.short	(.L_12 - .L_11)
.L_11:
        /*000c*/ 	.word	0x00000000
        /*0010*/ 	.short	0x0007
        /*0012*/ 	.short	0x0034
        /*0014*/ 	.byte	0x00, 0xf0, 0x11, 0x00


	//----- nvinfo : EIATTR_KPARAM_INFO
	.align		4
.L_12:
        /*0018*/ 	.byte	0x04, 0x17
        /*001a*/ 	.short	(.L_14 - .L_13)
.L_13:
        /*001c*/ 	.word	0x00000000
        /*0020*/ 	.short	0x0006
        /*0022*/ 	.short	0x0030
        /*0024*/ 	.byte	0x00, 0xf0, 0x11, 0x00


	//----- nvinfo : EIATTR_KPARAM_INFO
	.align		4
.L_14:
        /*0028*/ 	.byte	0x04, 0x17
        /*002a*/ 	.short	(.L_16 - .L_15)
.L_15:
        /*002c*/ 	.word	0x00000000
        /*0030*/ 	.short	0x0005
        /*0032*/ 	.short	0x0028
        /*0034*/ 	.byte	0x00, 0xf4, 0x21, 0x00


	//----- nvinfo : EIATTR_KPARAM_INFO
	.align		4
.L_16:
        /*0038*/ 	.byte	0x04, 0x17
        /*003a*/ 	.short	(.L_18 - .L_17)
.L_17:
        /*003c*/ 	.word	0x00000000
        /*0040*/ 	.short	0x0004
        /*0042*/ 	.short	0x0020
        /*0044*/ 	.byte	0x00, 0xf4, 0x21, 0x00


	//----- nvinfo : EIATTR_KPARAM_INFO
	.align		4
.L_18:
        /*0048*/ 	.byte	0x04, 0x17
        /*004a*/ 	.short	(.L_20 - .L_19)
.L_19:
        /*004c*/ 	.word	0x00000000
        /*0050*/ 	.short	0x0003
        /*0052*/ 	.short	0x0018
        /*0054*/ 	.byte	0x00, 0xf4, 0x21, 0x00


	//----- nvinfo : EIATTR_KPARAM_INFO
	.align		4
.L_20:
        /*0058*/ 	.byte	0x04, 0x17
        /*005a*/ 	.short	(.L_22 - .L_21)
.L_21:
        /*005c*/ 	.word	0x00000000
        /*0060*/ 	.short	0x0002
        /*0062*/ 	.short	0x0010
        /*0064*/ 	.byte	0x00, 0xf4, 0x21, 0x00


	//----- nvinfo : EIATTR_KPARAM_INFO
	.align		4
.L_22:
        /*0068*/ 	.byte	0x04, 0x17
        /*006a*/ 	.short	(.L_24 - .L_23)
.L_23:
        /*006c*/ 	.word	0x00000000
        /*0070*/ 	.short	0x0001
        /*0072*/ 	.short	0x0008
        /*0074*/ 	.byte	0x00, 0xf4, 0x21, 0x00


	//----- nvinfo : EIATTR_KPARAM_INFO
	.align		4
.L_24:
        /*0078*/ 	.byte	0x04, 0x17
        /*007a*/ 	.short	(.L_26 - .L_25)
.L_25:
        /*007c*/ 	.word	0x00000000
        /*0080*/ 	.short	0x0000
        /*0082*/ 	.short	0x0000
        /*0084*/ 	.byte	0x00, 0xf4, 0x21, 0x00


	//----- nvinfo : EIATTR_SPARSE_MMA_MASK
	.align		4
.L_26:
        /*0088*/ 	.byte	0x03, 0x50
        /*008a*/ 	.short	0x0000


	//----- nvinfo : EIATTR_MAXREG_COUNT
	.align		4
        /*008c*/ 	.byte	0x03, 0x1b
        /*008e*/ 	.short	0x00ff


	//----- nvinfo : EIATTR_EXIT_INSTR_OFFSETS
	.align		4
        /*0090*/ 	.byte	0x04, 0x1c
        /*0092*/ 	.short	(.L_28 - .L_27)


	//   ....[0]....
.L_27:
        /*0094*/ 	.word	0x00000910


	//   ....[1]....
        /*0098*/ 	.word	0x00000990


	//----- nvinfo : EIATTR_REQNTID
	.align		4
.L_28:
        /*009c*/ 	.byte	0x04, 0x10
        /*009e*/ 	.short	(.L_30 - .L_29)
.L_29:
        /*00a0*/ 	.word	0x00000080
        /*00a4*/ 	.word	0x00000001
        /*00a8*/ 	.word	0x00000001


	//----- nvinfo : EIATTR_CBANK_PARAM_SIZE
	.align		4
.L_30:
        /*00ac*/ 	.byte	0x03, 0x19
        /*00ae*/ 	.short	0x0038


	//----- nvinfo : EIATTR_PARAM_CBANK
	.align		4
        /*00b0*/ 	.byte	0x04, 0x0a
        /*00b2*/ 	.short	(.L_32 - .L_31)
	.align		4
.L_31:
        /*00b4*/ 	.word	index@(.nv.constant0.triton_poi_fused_clone_27)
        /*00b8*/ 	.short	0x0210
        /*00ba*/ 	.short	0x0038


	//----- nvinfo : EIATTR_SW_WAR
	.align		4
.L_32:
        /*00bc*/ 	.byte	0x04, 0x36
        /*00be*/ 	.short	(.L_34 - .L_33)
.L_33:
        /*00c0*/ 	.word	0x00000008
.L_34:


//--------------------- .nv.callgraph             --------------------------
	.section	.nv.callgraph,"",@"SHT_CUDA_CALLGRAPH"
	.align	4
	.sectionentsize	8
	.align		4
        /*0000*/ 	.word	0x00000000
	.align		4
        /*0004*/ 	.word	0xffffffff
	.align		4
        /*0008*/ 	.word	0x00000000
	.align		4
        /*000c*/ 	.word	0xfffffffe
	.align		4
        /*0010*/ 	.word	0x00000000
	.align		4
        /*0014*/ 	.word	0xfffffffd
	.align		4
        /*0018*/ 	.word	0x00000000
	.align		4
        /*001c*/ 	.word	0xfffffffc


//--------------------- .nv.constant4             --------------------------
	.section	.nv.constant4,"a",@progbits
	.align	8
	.align		8
.nv.constant4:
        /*0000*/ 	.dword	_$_str


//--------------------- .text.triton_poi_fused_clone_27 --------------------------
	.section	.text.triton_poi_fused_clone_27,"ax",@progbits
	.sectionflags	@"SHF_BARRIERS=1"
	.align	128
        .global         triton_poi_fused_clone_27
        .type           triton_poi_fused_clone_27,@function
        .size           triton_poi_fused_clone_27,(.L_x_1 - triton_poi_fused_clone_27)
        .other          triton_poi_fused_clone_27,@"STO_CUDA_ENTRY STV_DEFAULT"
triton_poi_fused_clone_27:
.text.triton_poi_fused_clone_27:
[----:B------:R-:W0:Y:S01]  /*0000*/  LDC R1, c[0x0][0x28] ;  /* 0x00000a00ff017b82 */ /* 0x000e220000000800 */
[----:B------:R-:W1:Y:S07]  /*0010*/  S2R R0, SR_TID.X ;  /* 0x0000000000007919 */ /* 0x000e6e0000002100 */
[----:B------:R-:W2:Y:S01]  /*0020*/  LDC.64 R6, c[0x0][0x218] ;  /* 0x00008600ff067b82 */ /* 0x000ea20000000a00 */
[----:B------:R-:W-:Y:S01]  /*0030*/  ULDC.64 UR6, c[0x0][0x208] ;  /* 0x0000820000067ab9 */ /* 0x000fe20000000a00 */
[----:B------:R-:W3:Y:S01]  /*0040*/  S2R R4, SR_CTAID.X ;  /* 0x0000000000047919 */ /* 0x000ee20000002500 */
[----:B------:R-:W4:Y:S05]  /*0050*/  S2R R16, SR_CTAID.Y ;  /* 0x0000000000107919 */ /* 0x000f2a0000002600 */
[----:B------:R-:W5:Y:S08]  /*0060*/  LDC.64 R8, c[0x0][0x220] ;  /* 0x00008800ff087b82 */ /* 0x000f700000000a00 */
[----:B------:R-:W5:Y:S08]  /*0070*/  LDC.64 R14, c[0x0][0x228] ;  /* 0x00008a00ff0e7b82 */ /* 0x000f700000000a00 */
[----:B------:R-:W5:Y:S01]  /*0080*/  LDC.64 R18, c[0x0][0x230] ;  /* 0x00008c00ff127b82 */ /* 0x000f620000000a00 */
[----:B-1----:R-:W-:Y:S01]  /*0090*/  SHF.R.U32.HI R2, RZ, 0x2, R0 ;  /* 0x00000002ff027819 */ /* 0x002fe20000011600 */
[----:B---3--:R-:W-:-:S03]  /*00a0*/  IMAD.SHL.U32 R3, R4, 0x40, RZ ;  /* 0x0000004004037824 */ /* 0x008fc600078e00ff */
[----:B------:R-:W-:Y:S02]  /*00b0*/  SGXT.U32 R2, R2, 0x5 ;  /* 0x000000050202781a */ /* 0x000fe40000000000 */
[----:B------:R-:W-:Y:S02]  /*00c0*/  SHF.R.S32.HI R27, RZ, 0x19, R4 ;  /* 0x00000019ff1b7819 */ /* 0x000fe40000011404 */
[----:B------:R-:W-:Y:S02]  /*00d0*/  LOP3.LUT R28, R3, R2, RZ, 0xfc, !PT ;  /* 0x00000002031c7212 */ /* 0x000fe400078efcff */
[----:B------:R-:W-:Y:S02]  /*00e0*/  SGXT R27, R27, 0x1 ;  /* 0x000000011b1b781a */ /* 0x000fe40000000200 */
[----:B------:R-:W-:Y:S02]  /*00f0*/  LOP3.LUT R26, R3, 0x20, R2, 0xfe, !PT ;  /* 0x00000020031a7812 */ /* 0x000fe400078efe02 */
[----:B------:R-:W-:-:S02]  /*0100*/  LEA.HI R5, R27, R28, RZ, 0x4 ;  /* 0x0000001c1b057211 */ /* 0x000fc400078f20ff */
[----:B------:R-:W-:Y:S02]  /*0110*/  LEA.HI R10, R27, R26, RZ, 0x4 ;  /* 0x0000001a1b0a7211 */ /* 0x000fe400078f20ff */
[----:B------:R-:W-:Y:S01]  /*0120*/  SHF.R.S32.HI R11, RZ, 0x4, R5 ;  /* 0x00000004ff0b7819 */ /* 0x000fe20000011405 */
[----:B----4-:R-:W-:Y:S01]  /*0130*/  IMAD.SHL.U32 R16, R16, 0x10, RZ ;  /* 0x0000001010107824 */ /* 0x010fe200078e00ff */
[----:B------:R-:W-:Y:S01]  /*0140*/  SHF.R.S32.HI R13, RZ, 0x4, R10 ;  /* 0x00000004ff0d7819 */ /* 0x000fe2000001140a */
[----:B------:R-:W-:Y:S01]  /*0150*/  IMAD.SHL.U32 R17, R0, 0x4, RZ ;  /* 0x0000000400117824 */ /* 0x000fe200078e00ff */
[----:B------:R-:W-:Y:S01]  /*0160*/  ISETP.GE.AND P3, PT, R28, 0x800, PT ;  /* 0x000008001c00780c */ /* 0x000fe20003f66270 */
[C---:B--2---:R-:W-:Y:S01]  /*0170*/  IMAD.WIDE R20, R11.reuse, 0x4, R6 ;  /* 0x000000040b147825 */ /* 0x044fe200078e0206 */
[----:B------:R-:W-:Y:S02]  /*0180*/  ISETP.GE.AND P1, PT, R26, 0x800, PT ;  /* 0x000008001a00780c */ /* 0x000fe40003f26270 */
[----:B------:R-:W-:Y:S01]  /*0190*/  CS2R R4, SRZ ;  /* 0x0000000000047805 */ /* 0x000fe2000001ff00 */
[----:B-----5:R-:W-:-:S04]  /*01a0*/  IMAD.WIDE R10, R11, 0x4, R8 ;  /* 0x000000040b0a7825 */ /* 0x020fc800078e0208 */
[----:B------:R-:W-:Y:S01]  /*01b0*/  IMAD.WIDE R22, R13, 0x4, R6 ;  /* 0x000000040d167825 */ /* 0x000fe200078e0206 */
[----:B------:R-:W-:-:S03]  /*01c0*/  LEA.HI R7, R27, R28, RZ, 0x9 ;  /* 0x0000001c1b077211 */ /* 0x000fc600078f48ff */
[----:B------:R-:W-:Y:S01]  /*01d0*/  IMAD.WIDE R8, R13, 0x4, R8 ;  /* 0x000000040d087825 */ /* 0x000fe200078e0208 */
[----:B------:R-:W-:Y:S01]  /*01e0*/  LOP3.LUT R29, R16, 0xc, R17, 0xf8, !PT ;  /* 0x0000000c101d7812 */ /* 0x000fe200078ef811 */
[----:B------:R-:W1:Y:S01]  /*01f0*/  LDC.64 R12, c[0x0][0x210] ;  /* 0x00008400ff0c7b82 */ /* 0x000e620000000a00 */
[----:B------:R-:W-:Y:S02]  /*0200*/  LOP3.LUT R25, R7, 0xfffffe00, RZ, 0xc0, !PT ;  /* 0xfffffe0007197812 */ /* 0x000fe400078ec0ff */
[----:B------:R-:W-:Y:S02]  /*0210*/  CS2R R6, SRZ ;  /* 0x0000000000067805 */ /* 0x000fe4000001ff00 */
[----:B------:R-:W-:Y:S01]  /*0220*/  ISETP.GE.AND P0, PT, R29, 0x10, PT ;  /* 0x000000101d00780c */ /* 0x000fe20003f06270 */
[----:B------:R2:W3:Y:S01]  /*0230*/  @!P1 LDG.E.EL R5, desc[UR6][R22.64] ;  /* 0x0000000616059981 */ /* 0x0004e2000c2e1900 */
[----:B------:R-:W-:-:S03]  /*0240*/  IMAD.IADD R25, R28, 0x1, -R25 ;  /* 0x000000011c197824 */ /* 0x000fc600078e0a19 */
[----:B------:R-:W4:Y:S01]  /*0250*/  @!P3 LDG.E.EL R6, desc[UR6][R10.64] ;  /* 0x000000060a06b981 */ /* 0x000f22000c2e1900 */
[C---:B------:R-:W-:Y:S02]  /*0260*/  ISETP.LT.AND P2, PT, R28.reuse, 0x800, !P0 ;  /* 0x000008001c00780c */ /* 0x040fe40004741270 */
[----:B------:R-:W-:Y:S01]  /*0270*/  LEA.HI R27, R27, R26, RZ, 0x9 ;  /* 0x0000001a1b1b7211 */ /* 0x000fe200078f48ff */
[----:B------:R5:W3:Y:S01]  /*0280*/  @!P3 LDG.E.EL R4, desc[UR6][R20.64] ;  /* 0x000000061404b981 */ /* 0x000ae2000c2e1900 */
[----:B--2---:R-:W-:Y:S01]  /*0290*/  CS2R R22, SRZ ;  /* 0x0000000000167805 */ /* 0x004fe2000001ff00 */
[----:B------:R-:W-:Y:S02]  /*02a0*/  IMAD R28, R28, 0x10, R29 ;  /* 0x000000101c1c7824 */ /* 0x000fe400078e021d */
[----:B------:R2:W3:Y:S01]  /*02b0*/  @!P1 LDG.E.EL R7, desc[UR6][R8.64] ;  /* 0x0000000608079981 */ /* 0x0004e2000c2e1900 */
[----:B------:R-:W-:Y:S01]  /*02c0*/  LOP3.LUT R27, R27, 0xfffffe00, RZ, 0xc0, !PT ;  /* 0xfffffe001b1b7812 */ /* 0x000fe200078ec0ff */
[----:B0----5:R-:W-:Y:S01]  /*02d0*/  IMAD.WIDE R20, R25, 0x4, R14 ;  /* 0x0000000419147825 */ /* 0x021fe200078e020e */
[----:B------:R-:W-:-:S03]  /*02e0*/  CS2R R10, SRZ ;  /* 0x00000000000a7805 */ /* 0x000fc6000001ff00 */
[----:B------:R-:W-:Y:S01]  /*02f0*/  IMAD.WIDE R24, R25, 0x4, R18 ;  /* 0x0000000419187825 */ /* 0x000fe200078e0212 */
[----:B------:R1:W5:Y:S01]  /*0300*/  @!P3 LDG.E.EL R22, desc[UR6][R20.64] ;  /* 0x000000061416b981 */ /* 0x000362000c2e1900 */
[----:B--2---:R-:W-:Y:S02]  /*0310*/  CS2R R8, SRZ ;  /* 0x0000000000087805 */ /* 0x004fe4000001ff00 */
[C---:B------:R-:W-:Y:S01]  /*0320*/  ISETP.LT.AND P0, PT, R26.reuse, 0x800, !P0 ;  /* 0x000008001a00780c */ /* 0x040fe20004701270 */
[----:B------:R-:W-:Y:S01]  /*0330*/  IMAD.IADD R27, R26, 0x1, -R27 ;  /* 0x000000011a1b7824 */ /* 0x000fe200078e0a1b */
[----:B------:R0:W5:Y:S01]  /*0340*/  @!P3 LDG.E.EL R23, desc[UR6][R24.64] ;  /* 0x000000061817b981 */ /* 0x000162000c2e1900 */
[----:B-1----:R-:W-:-:S04]  /*0350*/  IMAD.WIDE R20, R28, 0x4, R12 ;  /* 0x000000041c147825 */ /* 0x002fc800078e020c */
[----:B0-----:R-:W-:Y:S01]  /*0360*/  IMAD R25, R26, 0x10, R29 ;  /* 0x000000101a197824 */ /* 0x001fe200078e021d */
[----:B------:R0:W2:Y:S01]  /*0370*/  @P2 LDG.E.EL.128 R8, desc[UR6][R20.64] ;  /* 0x0000000614082981 */ /* 0x0000a2000c2e1d00 */
[----:B------:R-:W-:Y:S01]  /*0380*/  IMAD.WIDE R28, R27, 0x4, R14 ;  /* 0x000000041b1c7825 */ /* 0x000fe200078e020e */
[----:B------:R-:W-:-:S03]  /*0390*/  CS2R R14, SRZ ;  /* 0x00000000000e7805 */ /* 0x000fc6000001ff00 */
[----:B------:R-:W-:Y:S01]  /*03a0*/  IMAD.WIDE R24, R25, 0x4, R12 ;  /* 0x0000000419187825 */ /* 0x000fe200078e020c */
[----:B------:R-:W-:-:S03]  /*03b0*/  CS2R R12, SRZ ;  /* 0x00000000000c7805 */ /* 0x000fc6000001ff00 */
[----:B------:R-:W-:-:S03]  /*03c0*/  IMAD.MOV.U32 R26, RZ, RZ, RZ ;  /* 0x000000ffff1a7224 */ /* 0x000fc600078e00ff */
[----:B------:R-:W5:Y:S01]  /*03d0*/  @P0 LDG.E.EL.128 R12, desc[UR6][R24.64] ;  /* 0x00000006180c0981 */ /* 0x000f62000c2e1d00 */
[----:B0-----:R-:W-:Y:S02]  /*03e0*/  IMAD.MOV.U32 R21, RZ, RZ, RZ ;  /* 0x000000ffff157224 */ /* 0x001fe400078e00ff */
[----:B------:R-:W-:Y:S01]  /*03f0*/  IMAD.WIDE R18, R27, 0x4, R18 ;  /* 0x000000041b127825 */ /* 0x000fe200078e0212 */
[----:B------:R0:W5:Y:S04]  /*0400*/  @!P1 LDG.E.EL R26, desc[UR6][R28.64] ;  /* 0x000000061c1a9981 */ /* 0x000168000c2e1900 */
[----:B------:R1:W5:Y:S01]  /*0410*/  @!P1 LDG.E.EL R21, desc[UR6][R18.64] ;  /* 0x0000000612159981 */ /* 0x000362000c2e1900 */
[----:B------:R-:W-:Y:S01]  /*0420*/  IMAD.SHL.U32 R20, R0, 0x100, RZ ;  /* 0x0000010000147824 */ /* 0x000fe200078e00ff */
[----:B------:R-:W1:Y:S01]  /*0430*/  S2UR UR5, SR_CgaCtaId ;  /* 0x00000000000579c3 */ /* 0x000e620000008800 */
[----:B------:R-:W-:-:S03]  /*0440*/  IMAD.MOV.U32 R27, RZ, RZ, 0x3b800000 ;  /* 0x3b800000ff1b7424 */ /* 0x000fc600078e00ff */
[----:B0-----:R-:W-:-:S04]  /*0450*/  LOP3.LUT R29, R20, 0x300, RZ, 0xc0, !PT ;  /* 0x00000300141d7812 */ /* 0x001fc800078ec0ff */
[C---:B------:R-:W-:Y:S02]  /*0460*/  LOP3.LUT R2, R29.reuse, R2, RZ, 0xfc, !PT ;  /* 0x000000021d027212 */ /* 0x040fe400078efcff */
[----:B------:R-:W-:Y:S01]  /*0470*/  LOP3.LUT R25, R29, 0x40, RZ, 0xfc, !PT ;  /* 0x000000401d197812 */ /* 0x000fe200078efcff */
[----:B------:R-:W-:-:S03]  /*0480*/  UMOV UR4, 0x400 ;  /* 0x0000040000047882 */ /* 0x000fc60000000000 */
[-C--:B-1----:R-:W-:Y:S02]  /*0490*/  LEA.HI R18, R25, R2.reuse, RZ, 0x1a ;  /* 0x0000000219127211 */ /* 0x082fe400078fd0ff */
[C---:B------:R-:W-:Y:S02]  /*04a0*/  LOP3.LUT R24, R29.reuse, 0xc0, RZ, 0xfc, !PT ;  /* 0x000000c01d187812 */ /* 0x040fe400078efcff */
[----:B------:R-:W-:Y:S01]  /*04b0*/  LEA.HI R19, R29, R2, RZ, 0x1a ;  /* 0x000000021d137211 */ /* 0x000fe200078fd0ff */
[----:B------:R-:W-:-:S06]  /*04c0*/  UPRMT UR4, UR5, 0x654, UR4 ;  /* 0x0000065405047896 */ /* 0x000fcc0008000004 */
[----:B------:R-:W-:Y:S02]  /*04d0*/  LEA R19, R19, UR4, 0x2 ;  /* 0x0000000413137c11 */ /* 0x000fe4000f8e10ff */
[----:B------:R-:W-:Y:S01]  /*04e0*/  LEA R18, R18, UR4, 0x2 ;  /* 0x0000000412127c11 */ /* 0x000fe2000f8e10ff */
[----:B----4-:R-:W-:-:S06]  /*04f0*/  FFMA R20, R6, R27, 9.9999997473787516356e-06 ;  /* 0x3727c5ac06147423 */ /* 0x010fcc000000001b */
[----:B------:R-:W0:Y:S01]  /*0500*/  MUFU.RSQ R20, R20 ;  /* 0x0000001400147308 */ /* 0x000e220000001400 */
[----:B---3--:R-:W-:Y:S01]  /*0510*/  FFMA R7, R7, R27, 9.9999997473787516356e-06 ;  /* 0x3727c5ac07077423 */ /* 0x008fe2000000001b */
[----:B------:R-:W-:-:S06]  /*0520*/  LOP3.LUT R6, R29, 0x80, RZ, 0xfc, !PT ;  /* 0x000000801d067812 */ /* 0x000fcc00078efcff */
[----:B------:R-:W1:Y:S01]  /*0530*/  MUFU.RSQ R7, R7 ;  /* 0x0000000700077308 */ /* 0x000e620000001400 */
[-C--:B------:R-:W-:Y:S02]  /*0540*/  LEA.HI R6, R6, R2.reuse, RZ, 0x1a ;  /* 0x0000000206067211 */ /* 0x080fe400078fd0ff */
[----:B------:R-:W-:Y:S01]  /*0550*/  LEA.HI R2, R24, R2, RZ, 0x1a ;  /* 0x0000000218027211 */ /* 0x000fe200078fd0ff */
[C---:B--2---:R-:W-:Y:S01]  /*0560*/  FADD R25, -R4.reuse, R9 ;  /* 0x0000000904197221 */ /* 0x044fe20000000100 */
[C---:B------:R-:W-:Y:S01]  /*0570*/  FADD R9, -R4.reuse, R10 ;  /* 0x0000000a04097221 */ /* 0x040fe20000000100 */
[----:B------:R-:W-:Y:S02]  /*0580*/  FADD R27, -R4, R8 ;  /* 0x00000008041b7221 */ /* 0x000fe40000000100 */
[C---:B0-----:R-:W-:Y:S01]  /*0590*/  FMUL R8, R20.reuse, R25 ;  /* 0x0000001914087220 */ /* 0x041fe20000400000 */
[----:B------:R-:W-:Y:S01]  /*05a0*/  FMUL R10, R20, R9 ;  /* 0x00000009140a7220 */ /* 0x000fe20000400000 */
[----:B------:R-:W-:Y:S01]  /*05b0*/  FADD R11, -R4, R11 ;  /* 0x0000000b040b7221 */ /* 0x000fe20000000100 */
[----:B------:R-:W-:Y:S01]  /*05c0*/  FMUL R4, R20, R27 ;  /* 0x0000001b14047220 */ /* 0x000fe20000400000 */
[-CC-:B-----5:R-:W-:Y:S01]  /*05d0*/  FFMA R9, R8, R22.reuse, R23.reuse ;  /* 0x0000001608097223 */ /* 0x1a0fe20000000017 */
[-C--:B------:R-:W-:Y:S01]  /*05e0*/  FFMA R25, R10, R22.reuse, R23 ;  /* 0x000000160a197223 */ /* 0x080fe20000000017 */
[----:B------:R-:W-:Y:S01]  /*05f0*/  LEA R10, R6, UR4, 0x2 ;  /* 0x00000004060a7c11 */ /* 0x000fe2000f8e10ff */
[C---:B------:R-:W-:Y:S01]  /*0600*/  FADD R12, -R5.reuse, R12 ;  /* 0x0000000c050c7221 */ /* 0x040fe20000000100 */
[C---:B------:R-:W-:Y:S01]  /*0610*/  FADD R8, -R5.reuse, R13 ;  /* 0x0000000d05087221 */ /* 0x040fe20000000100 */
[C---:B------:R-:W-:Y:S01]  /*0620*/  FADD R14, -R5.reuse, R14 ;  /* 0x0000000e050e7221 */ /* 0x040fe20000000100 */
[----:B------:R-:W-:Y:S01]  /*0630*/  FMUL R20, R20, R11 ;  /* 0x0000000b14147220 */ /* 0x000fe20000400000 */
[----:B------:R-:W-:Y:S01]  /*0640*/  FADD R6, -R5, R15 ;  /* 0x0000000f05067221 */ /* 0x000fe20000000100 */
[--C-:B------:R-:W-:Y:S01]  /*0650*/  FFMA R4, R4, R22, R23.reuse ;  /* 0x0000001604047223 */ /* 0x100fe20000000017 */
[C---:B-1----:R-:W-:Y:S01]  /*0660*/  FMUL R12, R7.reuse, R12 ;  /* 0x0000000c070c7220 */ /* 0x042fe20000400000 */
[C---:B------:R-:W-:Y:S01]  /*0670*/  FMUL R8, R7.reuse, R8 ;  /* 0x0000000807087220 */ /* 0x040fe20000400000 */
[C---:B------:R-:W-:Y:S01]  /*0680*/  FMUL R14, R7.reuse, R14 ;  /* 0x0000000e070e7220 */ /* 0x040fe20000400000 */
[----:B------:R-:W-:Y:S01]  /*0690*/  FFMA R20, R20, R22, R23 ;  /* 0x0000001614147223 */ /* 0x000fe20000000017 */
[----:B------:R-:W-:Y:S01]  /*06a0*/  LEA R11, R2, UR4, 0x2 ;  /* 0x00000004020b7c11 */ /* 0x000fe2000f8e10ff */
[----:B------:R-:W-:Y:S01]  /*06b0*/  FMUL R6, R7, R6 ;  /* 0x0000000607067220 */ /* 0x000fe20000400000 */
[-CC-:B------:R-:W-:Y:S01]  /*06c0*/  FFMA R12, R12, R26.reuse, R21.reuse ;  /* 0x0000001a0c0c7223 */ /* 0x180fe20000000015 */
[----:B------:R-:W-:Y:S01]  /*06d0*/  STS [R19], R4 ;  /* 0x0000000413007388 */ /* 0x000fe20000000800 */
[-CC-:B------:R-:W-:Y:S01]  /*06e0*/  FFMA R15, R8, R26.reuse, R21.reuse ;  /* 0x0000001a080f7223 */ /* 0x180fe20000000015 */
[-CC-:B------:R-:W-:Y:S01]  /*06f0*/  FFMA R23, R14, R26.reuse, R21.reuse ;  /* 0x0000001a0e177223 */ /* 0x180fe20000000015 */
[----:B------:R-:W-:Y:S01]  /*0700*/  FFMA R26, R6, R26, R21 ;  /* 0x0000001a061a7223 */ /* 0x000fe20000000015 */
[----:B------:R0:W-:Y:S04]  /*0710*/  STS [R18+0x100], R9 ;  /* 0x0001000912007388 */ /* 0x0001e80000000800 */
[----:B------:R-:W-:Y:S04]  /*0720*/  STS [R10+0x200], R25 ;  /* 0x000200190a007388 */ /* 0x000fe80000000800 */
[----:B------:R-:W-:Y:S01]  /*0730*/  STS [R11+0x300], R20 ;  /* 0x000300140b007388 */ /* 0x000fe20000000800 */
[----:B------:R-:W-:Y:S01]  /*0740*/  SHF.R.U32.HI R22, RZ, 0x6, R17 ;  /* 0x00000006ff167819 */ /* 0x000fe20000011611 */
[----:B0-----:R-:W0:Y:S02]  /*0750*/  LDC.64 R8, c[0x0][0x238] ;  /* 0x00008e00ff087b82 */ /* 0x001e240000000a00 */
[----:B------:R-:W-:Y:S04]  /*0760*/  STS [R19+0x80], R12 ;  /* 0x0000800c13007388 */ /* 0x000fe80000000800 */
[----:B------:R-:W-:Y:S04]  /*0770*/  STS [R18+0x180], R15 ;  /* 0x0001800f12007388 */ /* 0x000fe80000000800 */
[----:B------:R-:W-:Y:S04]  /*0780*/  STS [R10+0x280], R23 ;  /* 0x000280170a007388 */ /* 0x000fe80000000800 */
[----:B------:R1:W-:Y:S01]  /*0790*/  STS [R11+0x380], R26 ;  /* 0x0003801a0b007388 */ /* 0x0003e20000000800 */
[----:B------:R-:W-:-:S02]  /*07a0*/  LOP3.LUT R2, R17, 0x1fc, RZ, 0xc0, !PT ;  /* 0x000001fc11027812 */ /* 0x000fc400078ec0ff */
[----:B------:R-:W-:-:S05]  /*07b0*/  SGXT.U32 R5, R22, 0x3 ;  /* 0x000000031605781a */ /* 0x000fca0000000000 */
[----:B------:R-:W-:-:S05]  /*07c0*/  IMAD.IADD R5, R2, 0x1, R5 ;  /* 0x0000000102057824 */ /* 0x000fca00078e0205 */
[----:B------:R-:W-:Y:S01]  /*07d0*/  LEA R14, R5, UR4, 0x2 ;  /* 0x00000004050e7c11 */ /* 0x000fe2000f8e10ff */
[----:B------:R-:W-:Y:S01]  /*07e0*/  BAR.SYNC.DEFER_BLOCKING 0x0 ;  /* 0x0000000000007b1d */ /* 0x000fe20000010000 */
[----:B------:R-:W-:-:S04]  /*07f0*/  SHF.R.U32.HI R13, RZ, 0x4, R0 ;  /* 0x00000004ff0d7819 */ /* 0x000fc80000011600 */
[----:B------:R-:W-:Y:S01]  /*0800*/  SGXT.U32 R13, R13, 0x3 ;  /* 0x000000030d0d781a */ /* 0x000fe20000000000 */
[----:B------:R-:W-:Y:S04]  /*0810*/  LDS R4, [R14] ;  /* 0x000000000e047984 */ /* 0x000fe80000000800 */
[----:B------:R-:W-:Y:S04]  /*0820*/  LDS R5, [R14+0x4] ;  /* 0x000004000e057984 */ /* 0x000fe80000000800 */
[----:B------:R-:W-:Y:S04]  /*0830*/  LDS R6, [R14+0x8] ;  /* 0x000008000e067984 */ /* 0x000fe80000000800 */
[----:B------:R-:W2:Y:S01]  /*0840*/  LDS R7, [R14+0xc] ;  /* 0x00000c000e077984 */ /* 0x000ea20000000800 */
[----:B------:R-:W-:-:S02]  /*0850*/  LOP3.LUT R17, R3, 0x3c, R17, 0xf8, !PT ;  /* 0x0000003c03117812 */ /* 0x000fc400078ef811 */
[----:B------:R-:W-:Y:S02]  /*0860*/  LOP3.LUT R16, R13, R16, RZ, 0xfc, !PT ;  /* 0x000000100d107212 */ /* 0x000fe400078efcff */
[----:B------:R-:W-:Y:S02]  /*0870*/  ISETP.GE.AND P0, PT, R17, 0x800, PT ;  /* 0x000008001100780c */ /* 0x000fe40003f06270 */
[C---:B------:R-:W-:Y:S02]  /*0880*/  LOP3.LUT R0, R16.reuse, 0x8, RZ, 0xfc, !PT ;  /* 0x0000000810007812 */ /* 0x040fe400078efcff */
[----:B------:R-:W-:Y:S02]  /*0890*/  ISETP.LT.AND P1, PT, R16, 0x10, !P0 ;  /* 0x000000101000780c */ /* 0x000fe40004721270 */
[----:B------:R-:W-:Y:S01]  /*08a0*/  ISETP.LT.AND P0, PT, R0, 0x10, !P0 ;  /* 0x000000100000780c */ /* 0x000fe20004701270 */
[----:B------:R-:W-:Y:S01]  /*08b0*/  IMAD R3, R16, 0x800, R17 ;  /* 0x0000080010037824 */ /* 0x000fe200078e0211 */
[----:B-1----:R-:W-:-:S04]  /*08c0*/  LOP3.LUT R11, R2, 0x200, RZ, 0xfc, !PT ;  /* 0x00000200020b7812 */ /* 0x002fc800078efcff */
[----:B------:R-:W-:Y:S01]  /*08d0*/  LEA.HI R11, R11, R2, RZ, 0x1a ;  /* 0x000000020b0b7211 */ /* 0x000fe200078fd0ff */
[----:B0-----:R-:W-:-:S03]  /*08e0*/  IMAD.WIDE R2, R3, 0x4, R8 ;  /* 0x0000000403027825 */ /* 0x001fc600078e0208 */
[----:B------:R-:W-:Y:S02]  /*08f0*/  LEA R11, R11, UR4, 0x2 ;  /* 0x000000040b0b7c11 */ /* 0x000fe4000f8e10ff */
[----:B--2---:R0:W-:Y:S02]  /*0900*/  @P1 STG.E.128 desc[UR6][R2.64], R4 ;  /* 0x0000000402001986 */ /* 0x0041e4000c101d06 */
[----:B0-----:R-:W-:Y:S05]  /*0910*/  @!P0 EXIT ;  /* 0x000000000000894d */ /* 0x001fea0003800000 */
[----:B0-----:R-:W-:Y:S01]  /*0920*/  LDS R4, [R11+0x800] ;  /* 0x000800000b047984 */ /* 0x001fe20000000800 */
[----:B------:R-:W-:-:S03]  /*0930*/  IMAD R17, R0, 0x800, R17 ;  /* 0x0000080000117824 */ /* 0x000fc600078e0211 */
[----:B------:R-:W-:Y:S01]  /*0940*/  LDS R5, [R11+0x804] ;  /* 0x000804000b057984 */ /* 0x000fe20000000800 */
[----:B------:R-:W-:-:S03]  /*0950*/  IMAD.WIDE R8, R17, 0x4, R8 ;  /* 0x0000000411087825 */ /* 0x000fc600078e0208 */
[----:B------:R-:W-:Y:S04]  /*0960*/  LDS R6, [R11+0x808] ;  /* 0x000808000b067984 */ /* 0x000fe80000000800 */
[----:B------:R-:W0:Y:S04]  /*0970*/  LDS R7, [R11+0x80c] ;  /* 0x00080c000b077984 */ /* 0x000e280000000800 */
[----:B0-----:R-:W-:Y:S01]  /*0980*/  STG.E.128 desc[UR6][R8.64], R4 ;  /* 0x0000000408007986 */ /* 0x001fe2000c101d06 */
[----:B------:R-:W-:Y:S05]  /*0990*/  EXIT ;  /* 0x000000000000794d */ /* 0x000fea0003800000 */
.L_x_0:
[----:B------:R-:W-:-:S00]  /*09a0*/  BRA `(.L_x_0) ;  /* 0xfffffffc00fc7947 */ /* 0x000fc0000383ffff */
[----:B------:R-:W-:-:S00]  /*09b0*/  NOP ;  /* 0x0000000000007918 */ /* 0x000fc00000000000 */
        /* <DEDUP_REMOVED lines=12> */
.L_x_1:


//--------------------- .nv.global.init           --------------------------
	.section	.nv.global.init,"aw",@progbits
.nv.global.init:
	.type		_$_str,@object
	.size		_$_str,(.L_0 - _$_str)
_$_str:
        /*0000*/ 	.byte	0x5f, 0x5f, 0x43, 0x55, 0x44, 0x41, 0x5f, 0x46, 0x54, 0x5a, 0x00
.L_0:


//--------------------- .nv.shared.triton_poi_fused_clone_27 --------------------------
	.section	.nv.shared.triton_poi_fused_clone_27,"aw",@nobits
	.sectionflags	@""
	.align	16
	.zero		1024


//--------------------- .nv.constant0.triton_poi_fused_clone_27 --------------------------
	.section	.nv.constant0.triton_poi_fused_clone_27,"a",@progbits
	.sectionflags	@""
	.align	4
.nv.constant0.triton_poi_fused_clone_27:
	.zero		584
